	.headerflags	@"EF_CUDA_TEXMODE_UNIFIED EF_CUDA_64BIT_ADDRESS EF_CUDA_SM86 EF_CUDA_VIRTUAL_SM(EF_CUDA_SM86)"
	.elftype	@"ET_EXEC"


//--------------------- .nv.info                  --------------------------
	.section	.nv.info,"",@"SHT_CUDA_INFO"
	.align	4


	//----- nvinfo : EIATTR_REGCOUNT
	.align		4
        /*0000*/ 	.byte	0x04, 0x2f
        /*0002*/ 	.short	(.L_1 - .L_0)
	.align		4
.L_0:
        /*0004*/ 	.word	index@(triton_poi_fused__to_copy_7)
        /*0008*/ 	.word	0x00000014


	//----- nvinfo : EIATTR_MIN_STACK_SIZE
	.align		4
.L_1:
        /*000c*/ 	.byte	0x04, 0x12
        /*000e*/ 	.short	(.L_3 - .L_2)
	.align		4
.L_2:
        /*0010*/ 	.word	index@(triton_poi_fused__to_copy_7)
        /*0014*/ 	.word	0x00000000


	//----- nvinfo : EIATTR_FRAME_SIZE
	.align		4
.L_3:
        /*0018*/ 	.byte	0x04, 0x11
        /*001a*/ 	.short	(.L_5 - .L_4)
	.align		4
.L_4:
        /*001c*/ 	.word	index@(triton_poi_fused__to_copy_7)
        /*0020*/ 	.word	0x00000000


	//----- nvinfo : EIATTR_MIN_STACK_SIZE
	.align		4
.L_5:
        /*0024*/ 	.byte	0x04, 0x12
        /*0026*/ 	.short	(.L_7 - .L_6)
	.align		4
.L_6:
        /*0028*/ 	.word	index@(triton_poi_fused__to_copy_7)
        /*002c*/ 	.word	0x00000000
.L_7:


//--------------------- .nv.info.triton_poi_fused__to_copy_7 --------------------------
	.section	.nv.info.triton_poi_fused__to_copy_7,"",@"SHT_CUDA_INFO"
	.sectionflags	@""
	.align	4


	//----- nvinfo : EIATTR_CUDA_API_VERSION
	.align		4
        /*0000*/ 	.byte	0x04, 0x37
        /*0002*/ 	.short	(.L_9 - .L_8)
.L_8:
        /*0004*/ 	.word	0x0000007c


	//----- nvinfo : EIATTR_SW2861232_WAR
	.align		4
.L_9:
        /*0008*/ 	.byte	0x01, 0x35
	.zero		2


	//----- nvinfo : EIATTR_PARAM_CBANK
	.align		4
        /*000c*/ 	.byte	0x04, 0x0a
        /*000e*/ 	.short	(.L_11 - .L_10)
	.align		4
.L_10:
        /*0010*/ 	.word	index@(.nv.constant0.triton_poi_fused__to_copy_7)
        /*0014*/ 	.short	0x0160
        /*0016*/ 	.short	0x0020


	//----- nvinfo : EIATTR_CBANK_PARAM_SIZE
	.align		4
.L_11:
        /*0018*/ 	.byte	0x03, 0x19
        /*001a*/ 	.short	0x0020


	//----- nvinfo : EIATTR_KPARAM_INFO
	.align		4
        /*001c*/ 	.byte	0x04, 0x17
        /*001e*/ 	.short	(.L_13 - .L_12)
.L_12:
        /*0020*/ 	.word	0x00000000
        /*0024*/ 	.short	0x0003
        /*0026*/ 	.short	0x0018
        /*0028*/ 	.byte	0x00, 0xf4, 0x21, 0x00


	//----- nvinfo : EIATTR_KPARAM_INFO
	.align		4
.L_13:
        /*002c*/ 	.byte	0x04, 0x17
        /*002e*/ 	.short	(.L_15 - .L_14)
.L_14:
        /*0030*/ 	.word	0x00000000
        /*0034*/ 	.short	0x0002
        /*0036*/ 	.short	0x0010
        /*0038*/ 	.byte	0x00, 0xf0, 0x11, 0x00


	//----- nvinfo : EIATTR_KPARAM_INFO
	.align		4
.L_15:
        /*003c*/ 	.byte	0x04, 0x17
        /*003e*/ 	.short	(.L_17 - .L_16)
.L_16:
        /*0040*/ 	.word	0x00000000
        /*0044*/ 	.short	0x0001
        /*0046*/ 	.short	0x0008
        /*0048*/ 	.byte	0x00, 0xf4, 0x21, 0x00


	//----- nvinfo : EIATTR_KPARAM_INFO
	.align		4
.L_17:
        /*004c*/ 	.byte	0x04, 0x17
        /*004e*/ 	.short	(.L_19 - .L_18)
.L_18:
        /*0050*/ 	.word	0x00000000
        /*0054*/ 	.short	0x0000
        /*0056*/ 	.short	0x0000
        /*0058*/ 	.byte	0x00, 0xf4, 0x21, 0x00


	//----- nvinfo : EIATTR_MAXREG_COUNT
	.align		4
.L_19:
        /*005c*/ 	.byte	0x03, 0x1b
        /*005e*/ 	.short	0x00ff


	//----- nvinfo : EIATTR_EXIT_INSTR_OFFSETS
	.align		4
        /*0060*/ 	.byte	0x04, 0x1c
        /*0062*/ 	.short	(.L_21 - .L_20)


	//   ....[0]....
.L_20:
        /*0064*/ 	.word	0x00000120


	//----- nvinfo : EIATTR_REQNTID
	.align		4
.L_21:
        /*0068*/ 	.byte	0x04, 0x10
        /*006a*/ 	.short	(.L_23 - .L_22)
.L_22:
        /*006c*/ 	.word	0x00000080
        /*0070*/ 	.word	0x00000001
        /*0074*/ 	.word	0x00000001
.L_23:


//--------------------- .nv.callgraph             --------------------------
	.section	.nv.callgraph,"",@"SHT_CUDA_CALLGRAPH"
	.align	4
	.sectionentsize	8
	.align		4
        /*0000*/ 	.word	0x00000000
	.align		4
        /*0004*/ 	.word	0xffffffff
	.align		4
        /*0008*/ 	.word	0x00000000
	.align		4
        /*000c*/ 	.word	0xfffffffe
	.align		4
        /*0010*/ 	.word	0x00000000
	.align		4
        /*0014*/ 	.word	0xfffffffd
	.align		4
        /*0018*/ 	.word	0x00000000
	.align		4
        /*001c*/ 	.word	0xfffffffc


//--------------------- .nv.rel.action            --------------------------
	.section	.nv.rel.action,"",@"SHT_CUDA_RELOCINFO"
	.align	8
	.sectionentsize	8
        /*0000*/ 	.byte	0x73, 0x00, 0x00, 0x00, 0x00, 0x00, 0x00, 0x00, 0x00, 0x00, 0x00, 0x11, 0x25, 0x00, 0x05, 0x36


//--------------------- .nv.constant0.triton_poi_fused__to_copy_7 --------------------------
	.section	.nv.constant0.triton_poi_fused__to_copy_7,"a",@progbits
	.sectionflags	@""
	.align	4
.nv.constant0.triton_poi_fused__to_copy_7:
	.zero		384


//--------------------- .text.triton_poi_fused__to_copy_7 --------------------------
	.section	.text.triton_poi_fused__to_copy_7,"ax",@progbits
	.sectioninfo	@"SHI_REGISTERS=20"
	.align	128
        .global         triton_poi_fused__to_copy_7
        .type           triton_poi_fused__to_copy_7,@function
        .size           triton_poi_fused__to_copy_7,(.L_x_1 - triton_poi_fused__to_copy_7)
        .other          triton_poi_fused__to_copy_7,@"STO_CUDA_ENTRY STV_DEFAULT"
triton_poi_fused__to_copy_7:
.text.triton_poi_fused__to_copy_7:
[----:B------:R-:W-:Y:S02]  /*0000*/  IMAD.MOV.U32 R1, RZ, RZ, c[0x0][0x28] ;  /* 0x00000a00ff017624 */ /* 0x000fe400078e00ff */
[----:B------:R-:W0:Y:S01]  /*0010*/  S2R R0, SR_TID.X ;  /* 0x0000000000007919 */ /* 0x000e220000002100 */
[----:B------:R-:W-:Y:S01]  /*0020*/  MOV R5, 0x4 ;  /* 0x0000000400057802 */ /* 0x000fe20000000f00 */
[----:B------:R-:W-:Y:S02]  /*0030*/  ULDC.64 UR4, c[0x0][0x118] ;  /* 0x0000460000047ab9 */ /* 0x000fe40000000a00 */
[----:B------:R-:W1:Y:S01]  /*0040*/  S2R R3, SR_CTAID.X ;  /* 0x0000000000037919 */ /* 0x000e620000002500 */
[----:B0-----:R-:W-:-:S05]  /*0050*/  IMAD.SHL.U32 R0, R0, 0x8, RZ ;  /* 0x0000000800007824 */ /* 0x001fca00078e00ff */
[----:B------:R-:W-:-:S05]  /*0060*/  LOP3.LUT R0, R0, 0x3f8, RZ, 0xc0, !PT ;  /* 0x000003f800007812 */ /* 0x000fca00078ec0ff */
[----:B-1----:R-:W-:-:S04]  /*0070*/  IMAD R0, R3, 0x400, R0 ;  /* 0x0000040003007824 */ /* 0x002fc800078e0200 */
[----:B------:R-:W-:-:S05]  /*0080*/  IMAD.WIDE R2, R0, R5, c[0x0][0x160] ;  /* 0x0000580000027625 */ /* 0x000fca00078e0205 */
[----:B------:R-:W2:Y:S04]  /*0090*/  LDG.E.128 R4, [R2.64] ;  /* 0x0000000402047981 */ /* 0x000ea8000c1e1d00 */
[----:B------:R-:W3:Y:S01]  /*00a0*/  LDG.E.128 R8, [R2.64+0x10] ;  /* 0x0000100402087981 */ /* 0x000ee2000c1e1d00 */
[----:B------:R-:W-:Y:S02]  /*00b0*/  MOV R17, 0x2 ;  /* 0x0000000200117802 */ /* 0x000fe40000000f00 */
[----:B--2---:R-:W-:-:S03]  /*00c0*/  F2FP.BF16.PACK_AB R12, R5, R4 ;  /* 0x00000004050c723e */ /* 0x004fc600000010ff */
[----:B------:R-:W-:Y:S01]  /*00d0*/  IMAD.WIDE R4, R0, R17, c[0x0][0x168] ;  /* 0x00005a0000047625 */ /* 0x000fe200078e0211 */
[----:B------:R-:W-:Y:S02]  /*00e0*/  F2FP.BF16.PACK_AB R13, R7, R6 ;  /* 0x00000006070d723e */ /* 0x000fe400000010ff */
[----:B---3--:R-:W-:Y:S02]  /*00f0*/  F2FP.BF16.PACK_AB R14, R9, R8 ;  /* 0x00000008090e723e */ /* 0x008fe400000010ff */
[----:B------:R-:W-:-:S05]  /*0100*/  F2FP.BF16.PACK_AB R15, R11, R10 ;  /* 0x0000000a0b0f723e */ /* 0x000fca00000010ff */
[----:B------:R-:W-:Y:S01]  /*0110*/  STG.E.128 [R4.64], R12 ;  /* 0x0000000c04007986 */ /* 0x000fe2000c101d04 */
[----:B------:R-:W-:Y:S05]  /*0120*/  EXIT ;  /* 0x000000000000794d */ /* 0x000fea0003800000 */
.L_x_0:
[----:B------:R-:W-:-:S00]  /*0130*/  BRA `(.L_x_0) ;  /* 0xfffffff000007947 */ /* 0x000fc0000383ffff */
[----:B------:R-:W-:-:S00]  /*0140*/  NOP ;  /* 0x0000000000007918 */ /* 0x000fc00000000000 */
        /* <DEDUP_REMOVED lines=11> */
.L_x_1:
